//
// Generated by NVIDIA NVVM Compiler
//
// Compiler Build ID: CL-36424714
// Cuda compilation tools, release 13.0, V13.0.88
// Based on NVVM 20.0.0
//

.version 9.0
.target sm_100
.address_size 64

	// .globl	_Z14kernel_stretchIiEvPT_j

.visible .entry _Z14kernel_stretchIiEvPT_j(
	.param .u64 .ptr .align 1 _Z14kernel_stretchIiEvPT_j_param_0,
	.param .u32 _Z14kernel_stretchIiEvPT_j_param_1
)
{
	.reg .pred 	%p<3>;
	.reg .b32 	%r<13>;
	.reg .b64 	%rd<5>;

	ld.param.u64 	%rd2, [_Z14kernel_stretchIiEvPT_j_param_0];
	ld.param.u32 	%r6, [_Z14kernel_stretchIiEvPT_j_param_1];
	mov.u32 	%r7, %ctaid.x;
	mov.u32 	%r1, %ntid.x;
	mov.u32 	%r8, %tid.x;
	mad.lo.s32 	%r12, %r7, %r1, %r8;
	setp.ge.u32 	%p1, %r12, %r6;
	@%p1 bra 	$L__BB0_3;
	mov.u32 	%r9, %nctaid.x;
	mul.lo.s32 	%r3, %r1, %r9;
	cvta.to.global.u64 	%rd1, %rd2;
$L__BB0_2:
	mul.wide.s32 	%rd3, %r12, 4;
	add.s64 	%rd4, %rd1, %rd3;
	ld.global.u32 	%r10, [%rd4];
	mul.lo.s32 	%r11, %r10, %r10;
	st.global.u32 	[%rd4], %r11;
	add.s32 	%r12, %r12, %r3;
	setp.lt.u32 	%p2, %r12, %r6;
	@%p2 bra 	$L__BB0_2;
$L__BB0_3:
	ret;

}


// ===== COMPILED SASS (sm_100) =====

	.target	sm_100

	.elftype	@"ET_EXEC"


//--------------------- .note.nv.tkinfo           --------------------------
	.section	.note.nv.tkinfo,"",@"SHT_NOTE"
	.sectionflags	@"SHF_NOTE_NV_TKINFO"
	.tkinfo
        /*0018*/ 	.word	0x00000002
        /*0030*/ 	.string	""
        /*0030*/ 	.string	"ptxas"
        /*0030*/ 	.string	"Cuda compilation tools, release 13.0, V13.0.88"
        /*0030*/ 	.string	"Build cuda_13.0.r13.0/compiler.36424714_0"
        /*0030*/ 	.string	"-arch sm_100 -m 64 "



//--------------------- .note.nv.cuinfo           --------------------------
	.section	.note.nv.cuinfo,"",@"SHT_NOTE"
	.sectionflags	@"SHF_NOTE_NV_CUINFO"
        /*0018*/ 	.short	0x0002
        /*001a*/ 	.short	0x0064
        /*001c*/ 	.short	0x0082
	.zero		2


//--------------------- .nv.info                  --------------------------
	.section	.nv.info,"",@"SHT_CUDA_INFO"
	.align	4


	//----- nvinfo : EIATTR_REGCOUNT
	.align		4
        /*0000*/ 	.byte	0x04, 0x2f
        /*0002*/ 	.short	(.L_1 - .L_0)
	.align		4
.L_0:
        /*0004*/ 	.word	index@(_Z14kernel_stretchIiEvPT_j)
        /*0008*/ 	.word	0x0000000c


	//----- nvinfo : EIATTR_FRAME_SIZE
	.align		4
.L_1:
        /*000c*/ 	.byte	0x04, 0x11
        /*000e*/ 	.short	(.L_3 - .L_2)
	.align		4
.L_2:
        /*0010*/ 	.word	index@(_Z14kernel_stretchIiEvPT_j)
        /*0014*/ 	.word	0x00000000


	//----- nvinfo : EIATTR_MIN_STACK_SIZE
	.align		4
.L_3:
        /*0018*/ 	.byte	0x04, 0x12
        /*001a*/ 	.short	(.L_5 - .L_4)
	.align		4
.L_4:
        /*001c*/ 	.word	index@(_Z14kernel_stretchIiEvPT_j)
        /*0020*/ 	.word	0x00000000
.L_5:


//--------------------- .nv.compat                --------------------------
	.section	.nv.compat,"",@"SHT_CUDA_COMPAT_INFO"
	.align	4
        /*0000*/ 	.byte	0x02, 0x09, 0x00, 0x00, 0x02, 0x02, 0x01, 0x00, 0x02, 0x05, 0x05, 0x00, 0x03, 0x07, 0x01, 0x01
        /*0010*/ 	.byte	0x02, 0x03, 0x00, 0x00, 0x02, 0x06, 0x01, 0x00, 0x04, 0x0b, 0x08, 0x00, 0x09, 0x00, 0x00, 0x00
        /*0020*/ 	.byte	0x00, 0x00, 0x00, 0x00


//--------------------- .nv.info._Z14kernel_stretchIiEvPT_j --------------------------
	.section	.nv.info._Z14kernel_stretchIiEvPT_j,"",@"SHT_CUDA_INFO"
	.sectionflags	@""
	.align	4


	//----- nvinfo : EIATTR_CUDA_API_VERSION
	.align		4
        /*0000*/ 	.byte	0x04, 0x37
        /*0002*/ 	.short	(.L_7 - .L_6)
.L_6:
        /*0004*/ 	.word	0x00000082


	//----- nvinfo : EIATTR_KPARAM_INFO
	.align		4
.L_7:
        /*0008*/ 	.byte	0x04, 0x17
        /*000a*/ 	.short	(.L_9 - .L_8)
.L_8:
        /*000c*/ 	.word	0x00000000
        /*0010*/ 	.short	0x0001
        /*0012*/ 	.short	0x0008
        /*0014*/ 	.byte	0x00, 0xf0, 0x11, 0x00


	//----- nvinfo : EIATTR_KPARAM_INFO
	.align		4
.L_9:
        /*0018*/ 	.byte	0x04, 0x17
        /*001a*/ 	.short	(.L_11 - .L_10)
.L_10:
        /*001c*/ 	.word	0x00000000
        /*0020*/ 	.short	0x0000
        /*0022*/ 	.short	0x0000
        /*0024*/ 	.byte	0x00, 0xf5, 0x21, 0x00


	//----- nvinfo : EIATTR_SPARSE_MMA_MASK
	.align		4
.L_11:
        /*0028*/ 	.byte	0x03, 0x50
        /*002a*/ 	.short	0x0000


	//----- nvinfo : EIATTR_MAXREG_COUNT
	.align		4
        /*002c*/ 	.byte	0x03, 0x1b
        /*002e*/ 	.short	0x00ff


	//----- nvinfo : EIATTR_MERCURY_ISA_VERSION
	.align		4
        /*0030*/ 	.byte	0x03, 0x5f
        /*0032*/ 	.short	0x0101


	//----- nvinfo : EIATTR_VRC_CTA_INIT_COUNT
	.align		4
        /*0034*/ 	.byte	0x02, 0x4a
	.zero		1
	.zero		1


	//----- nvinfo : EIATTR_EXIT_INSTR_OFFSETS
	.align		4
        /*0038*/ 	.byte	0x04, 0x1c
        /*003a*/ 	.short	(.L_13 - .L_12)


	//   ....[0]....
.L_12:
        /*003c*/ 	.word	0x00000070


	//   ....[1]....
        /*0040*/ 	.word	0x00000130


	//----- nvinfo : EIATTR_CRS_STACK_SIZE
	.align		4
.L_13:
        /*0044*/ 	.byte	0x04, 0x1e
        /*0046*/ 	.short	(.L_15 - .L_14)
.L_14:
        /*0048*/ 	.word	0x00000000


	//----- nvinfo : EIATTR_CBANK_PARAM_SIZE
	.align		4
.L_15:
        /*004c*/ 	.byte	0x03, 0x19
        /*004e*/ 	.short	0x000c


	//----- nvinfo : EIATTR_PARAM_CBANK
	.align		4
        /*0050*/ 	.byte	0x04, 0x0a
        /*0052*/ 	.short	(.L_17 - .L_16)
	.align		4
.L_16:
        /*0054*/ 	.word	index@(.nv.constant0._Z14kernel_stretchIiEvPT_j)
        /*0058*/ 	.short	0x0380
        /*005a*/ 	.short	0x000c


	//----- nvinfo : EIATTR_SW_WAR
	.align		4
.L_17:
        /*005c*/ 	.byte	0x04, 0x36
        /*005e*/ 	.short	(.L_19 - .L_18)
.L_18:
        /*0060*/ 	.word	0x00000008
.L_19:


//--------------------- .nv.callgraph             --------------------------
	.section	.nv.callgraph,"",@"SHT_CUDA_CALLGRAPH"
	.align	4
	.sectionentsize	8
	.align		4
        /*0000*/ 	.word	0x00000000
	.align		4
        /*0004*/ 	.word	0xffffffff
	.align		4
        /*0008*/ 	.word	0x00000000
	.align		4
        /*000c*/ 	.word	0xfffffffe
	.align		4
        /*0010*/ 	.word	0x00000000
	.align		4
        /*0014*/ 	.word	0xfffffffd
	.align		4
        /*0018*/ 	.word	0x00000000
	.align		4
        /*001c*/ 	.word	0xfffffffc


//--------------------- .text._Z14kernel_stretchIiEvPT_j --------------------------
	.section	.text._Z14kernel_stretchIiEvPT_j,"ax",@progbits
	.align	128
        .global         _Z14kernel_stretchIiEvPT_j
        .type           _Z14kernel_stretchIiEvPT_j,@function
        .size           _Z14kernel_stretchIiEvPT_j,(.L_x_2 - _Z14kernel_stretchIiEvPT_j)
        .other          _Z14kernel_stretchIiEvPT_j,@"STO_CUDA_ENTRY STV_DEFAULT"
_Z14kernel_stretchIiEvPT_j:
.text._Z14kernel_stretchIiEvPT_j:
[----:B------:R-:W-:Y:S01]  /*0000*/  LDC R1, c[0x0][0x37c] ;  /* 0x0000df00ff017b82 */ /* 0x000fe20000000800 */
[----:B------:R-:W0:Y:S07]  /*0010*/  S2R R0, SR_TID.X ;  /* 0x0000000000007919 */ /* 0x000e2e0000002100 */
[----:B------:R-:W0:Y:S01]  /*0020*/  S2UR UR4, SR_CTAID.X ;  /* 0x00000000000479c3 */ /* 0x000e220000002500 */
[----:B------:R-:W1:Y:S07]  /*0030*/  LDCU UR5, c[0x0][0x388] ;  /* 0x00007100ff0577ac */ /* 0x000e6e0008000800 */
[----:B------:R-:W0:Y:S02]  /*0040*/  LDC R7, c[0x0][0x360] ;  /* 0x0000d800ff077b82 */ /* 0x000e240000000800 */
[----:B0-----:R-:W-:-:S05]  /*0050*/  IMAD R0, R7, UR4, R0 ;  /* 0x0000000407007c24 */ /* 0x001fca000f8e0200 */
[----:B-1----:R-:W-:-:S13]  /*0060*/  ISETP.GE.U32.AND P0, PT, R0, UR5, PT ;  /* 0x0000000500007c0c */ /* 0x002fda000bf06070 */
[----:B------:R-:W-:Y:S05]  /*0070*/  @P0 EXIT ;  /* 0x000000000000094d */ /* 0x000fea0003800000 */
[----:B------:R-:W0:Y:S01]  /*0080*/  LDC.64 R4, c[0x0][0x380] ;  /* 0x0000e000ff047b82 */ /* 0x000e220000000a00 */
[----:B------:R-:W1:Y:S01]  /*0090*/  LDCU UR4, c[0x0][0x370] ;  /* 0x00006e00ff0477ac */ /* 0x000e620008000800 */
[----:B------:R-:W2:Y:S01]  /*00a0*/  LDCU.64 UR6, c[0x0][0x358] ;  /* 0x00006b00ff0677ac */ /* 0x000ea20008000a00 */
[----:B-1----:R-:W-:-:S07]  /*00b0*/  IMAD R7, R7, UR4, RZ ;  /* 0x0000000407077c24 */ /* 0x002fce000f8e02ff */
.L_x_0:
[----:B01----:R-:W-:-:S05]  /*00c0*/  IMAD.WIDE R2, R0, 0x4, R4 ;  /* 0x0000000400027825 */ /* 0x003fca00078e0204 */
[----:B--2---:R-:W2:Y:S01]  /*00d0*/  LDG.E R6, desc[UR6][R2.64] ;  /* 0x0000000602067981 */ /* 0x004ea2000c1e1900 */
[----:B------:R-:W-:-:S04]  /*00e0*/  IADD3 R0, PT, PT, R7, R0, RZ ;  /* 0x0000000007007210 */ /* 0x000fc80007ffe0ff */
[----:B------:R-:W-:Y:S01]  /*00f0*/  ISETP.GE.U32.AND P0, PT, R0, UR5, PT ;  /* 0x0000000500007c0c */ /* 0x000fe2000bf06070 */
[----:B--2---:R-:W-:-:S05]  /*0100*/  IMAD R9, R6, R6, RZ ;  /* 0x0000000606097224 */ /* 0x004fca00078e02ff */
[----:B------:R1:W-:Y:S07]  /*0110*/  STG.E desc[UR6][R2.64], R9 ;  /* 0x0000000902007986 */ /* 0x0003ee000c101906 */
[----:B------:R-:W-:Y:S05]  /*0120*/  @!P0 BRA `(.L_x_0) ;  /* 0xfffffffc00e48947 */ /* 0x000fea000383ffff */
[----:B------:R-:W-:Y:S05]  /*0130*/  EXIT ;  /* 0x000000000000794d */ /* 0x000fea0003800000 */
.L_x_1:
[----:B------:R-:W-:-:S00]  /*0140*/  BRA `(.L_x_1) ;  /* 0xfffffffc00fc7947 */ /* 0x000fc0000383ffff */
[----:B------:R-:W-:-:S00]  /*0150*/  NOP ;  /* 0x0000000000007918 */ /* 0x000fc00000000000 */
        /* <DEDUP_REMOVED lines=10> */
.L_x_2:


//--------------------- .nv.shared.reserved.0     --------------------------
	.section	.nv.shared.reserved.0,"aw",@nobits
	.weak		__nv_reservedSMEM_offset_0_alias
	.size		__nv_reservedSMEM_offset_0_alias, 0, 64
	.other		__nv_reservedSMEM_offset_0_alias,@"STO_CUDA_RESERVED_SHARED STV_DEFAULT"
__nv_reservedSMEM_offset_0_alias:
	.zero		0
	.zero		64


//--------------------- .nv.constant0._Z14kernel_stretchIiEvPT_j --------------------------
	.section	.nv.constant0._Z14kernel_stretchIiEvPT_j,"a",@progbits
	.sectionflags	@""
	.align	4
.nv.constant0._Z14kernel_stretchIiEvPT_j:
	.zero		908


//--------------------- SYMBOLS --------------------------

	.type		.nv.reservedSmem.offset0,@object
	.size		.nv.reservedSmem.offset0,0x4
